//
// Generated by NVIDIA NVVM Compiler
//
// Compiler Build ID: CL-36424714
// Cuda compilation tools, release 13.0, V13.0.88
// Based on NVVM 20.0.0
//

.version 9.0
.target sm_100
.address_size 64

	// .globl	_Z15processStudentsP7StudentP6ResultiPi

.visible .entry _Z15processStudentsP7StudentP6ResultiPi(
	.param .u64 .ptr .align 1 _Z15processStudentsP7StudentP6ResultiPi_param_0,
	.param .u64 .ptr .align 1 _Z15processStudentsP7StudentP6ResultiPi_param_1,
	.param .u32 _Z15processStudentsP7StudentP6ResultiPi_param_2,
	.param .u64 .ptr .align 1 _Z15processStudentsP7StudentP6ResultiPi_param_3
)
{
	.local .align 16 .b8 	__local_depot0[528];
	.reg .b64 	%SP;
	.reg .b64 	%SPL;
	.reg .pred 	%p<13>;
	.reg .b16 	%rs<27>;
	.reg .b32 	%r<84>;
	.reg .b32 	%f<3>;
	.reg .b64 	%rd<33>;

	mov.u64 	%SPL, __local_depot0;
	ld.param.u64 	%rd9, [_Z15processStudentsP7StudentP6ResultiPi_param_0];
	ld.param.u64 	%rd10, [_Z15processStudentsP7StudentP6ResultiPi_param_1];
	ld.param.u32 	%r7, [_Z15processStudentsP7StudentP6ResultiPi_param_2];
	ld.param.u64 	%rd11, [_Z15processStudentsP7StudentP6ResultiPi_param_3];
	add.u64 	%rd1, %SPL, 0;
	add.u64 	%rd2, %SPL, 272;
	mov.u32 	%r8, %ctaid.x;
	mov.u32 	%r9, %ntid.x;
	mov.u32 	%r10, %tid.x;
	mad.lo.s32 	%r1, %r8, %r9, %r10;
	setp.ge.s32 	%p1, %r1, %r7;
	@%p1 bra 	$L__BB0_17;
	cvta.to.global.u64 	%rd14, %rd9;
	mul.wide.s32 	%rd15, %r1, 264;
	add.s64 	%rd16, %rd14, %rd15;
	ld.global.f32 	%f2, [%rd16+260];
	ld.global.u32 	%r11, [%rd16+256];
	ld.global.u32 	%r12, [%rd16+252];
	ld.global.u32 	%r13, [%rd16+248];
	ld.global.u32 	%r14, [%rd16+244];
	ld.global.u32 	%r15, [%rd16+240];
	ld.global.u32 	%r16, [%rd16+236];
	ld.global.u32 	%r17, [%rd16+232];
	ld.global.u32 	%r18, [%rd16+228];
	ld.global.u32 	%r19, [%rd16+224];
	ld.global.u32 	%r20, [%rd16+220];
	ld.global.u32 	%r21, [%rd16+216];
	ld.global.u32 	%r22, [%rd16+212];
	ld.global.u32 	%r23, [%rd16+208];
	ld.global.u32 	%r24, [%rd16+204];
	ld.global.u32 	%r25, [%rd16+200];
	ld.global.u32 	%r26, [%rd16+196];
	ld.global.u32 	%r27, [%rd16+192];
	ld.global.u32 	%r28, [%rd16+188];
	ld.global.u32 	%r29, [%rd16+184];
	ld.global.u32 	%r30, [%rd16+180];
	ld.global.u32 	%r31, [%rd16+176];
	ld.global.u32 	%r32, [%rd16+172];
	ld.global.u32 	%r33, [%rd16+168];
	ld.global.u32 	%r34, [%rd16+164];
	ld.global.u32 	%r35, [%rd16+160];
	ld.global.u32 	%r36, [%rd16+156];
	ld.global.u32 	%r37, [%rd16+152];
	ld.global.u32 	%r38, [%rd16+148];
	ld.global.u32 	%r39, [%rd16+144];
	ld.global.u32 	%r40, [%rd16+140];
	ld.global.u32 	%r41, [%rd16+136];
	ld.global.u32 	%r42, [%rd16+132];
	ld.global.u32 	%r43, [%rd16+128];
	ld.global.u32 	%r44, [%rd16+124];
	ld.global.u32 	%r45, [%rd16+120];
	ld.global.u32 	%r46, [%rd16+116];
	ld.global.u32 	%r47, [%rd16+112];
	ld.global.u32 	%r48, [%rd16+108];
	ld.global.u32 	%r49, [%rd16+104];
	ld.global.u32 	%r50, [%rd16+100];
	ld.global.u32 	%r51, [%rd16+96];
	ld.global.u32 	%r52, [%rd16+92];
	ld.global.u32 	%r53, [%rd16+88];
	ld.global.u32 	%r54, [%rd16+84];
	ld.global.u32 	%r55, [%rd16+80];
	ld.global.u32 	%r56, [%rd16+76];
	ld.global.u32 	%r57, [%rd16+72];
	ld.global.u32 	%r58, [%rd16+68];
	ld.global.u32 	%r59, [%rd16+64];
	ld.global.u32 	%r60, [%rd16+60];
	ld.global.u32 	%r61, [%rd16+56];
	ld.global.u32 	%r62, [%rd16+52];
	ld.global.u32 	%r63, [%rd16+48];
	ld.global.u32 	%r64, [%rd16+44];
	ld.global.u32 	%r65, [%rd16+40];
	ld.global.u32 	%r66, [%rd16+36];
	ld.global.u32 	%r67, [%rd16+32];
	ld.global.u32 	%r68, [%rd16+28];
	ld.global.u32 	%r69, [%rd16+24];
	ld.global.u32 	%r70, [%rd16+20];
	ld.global.u32 	%r71, [%rd16+16];
	ld.global.u32 	%r72, [%rd16+12];
	ld.global.u32 	%r73, [%rd16+8];
	ld.global.u32 	%r74, [%rd16+4];
	ld.global.u32 	%r75, [%rd16];
	bfe.s32 	%r76, %r75, 0, 8;
	cvt.s8.s32 	%rs23, %r76;
	st.local.u32 	[%rd1], %r75;
	st.local.u32 	[%rd1+4], %r74;
	st.local.u32 	[%rd1+8], %r73;
	st.local.u32 	[%rd1+12], %r72;
	st.local.u32 	[%rd1+16], %r71;
	st.local.u32 	[%rd1+20], %r70;
	st.local.u32 	[%rd1+24], %r69;
	st.local.u32 	[%rd1+28], %r68;
	st.local.u32 	[%rd1+32], %r67;
	st.local.u32 	[%rd1+36], %r66;
	st.local.u32 	[%rd1+40], %r65;
	st.local.u32 	[%rd1+44], %r64;
	st.local.u32 	[%rd1+48], %r63;
	st.local.u32 	[%rd1+52], %r62;
	st.local.u32 	[%rd1+56], %r61;
	st.local.u32 	[%rd1+60], %r60;
	st.local.u32 	[%rd1+64], %r59;
	st.local.u32 	[%rd1+68], %r58;
	st.local.u32 	[%rd1+72], %r57;
	st.local.u32 	[%rd1+76], %r56;
	st.local.u32 	[%rd1+80], %r55;
	st.local.u32 	[%rd1+84], %r54;
	st.local.u32 	[%rd1+88], %r53;
	st.local.u32 	[%rd1+92], %r52;
	st.local.u32 	[%rd1+96], %r51;
	st.local.u32 	[%rd1+100], %r50;
	st.local.u32 	[%rd1+104], %r49;
	st.local.u32 	[%rd1+108], %r48;
	st.local.u32 	[%rd1+112], %r47;
	st.local.u32 	[%rd1+116], %r46;
	st.local.u32 	[%rd1+120], %r45;
	st.local.u32 	[%rd1+124], %r44;
	st.local.u32 	[%rd1+128], %r43;
	st.local.u32 	[%rd1+132], %r42;
	st.local.u32 	[%rd1+136], %r41;
	st.local.u32 	[%rd1+140], %r40;
	st.local.u32 	[%rd1+144], %r39;
	st.local.u32 	[%rd1+148], %r38;
	st.local.u32 	[%rd1+152], %r37;
	st.local.u32 	[%rd1+156], %r36;
	st.local.u32 	[%rd1+160], %r35;
	st.local.u32 	[%rd1+164], %r34;
	st.local.u32 	[%rd1+168], %r33;
	st.local.u32 	[%rd1+172], %r32;
	st.local.u32 	[%rd1+176], %r31;
	st.local.u32 	[%rd1+180], %r30;
	st.local.u32 	[%rd1+184], %r29;
	st.local.u32 	[%rd1+188], %r28;
	st.local.u32 	[%rd1+192], %r27;
	st.local.u32 	[%rd1+196], %r26;
	st.local.u32 	[%rd1+200], %r25;
	st.local.u32 	[%rd1+204], %r24;
	st.local.u32 	[%rd1+208], %r23;
	st.local.u32 	[%rd1+212], %r22;
	st.local.u32 	[%rd1+216], %r21;
	st.local.u32 	[%rd1+220], %r20;
	st.local.u32 	[%rd1+224], %r19;
	st.local.u32 	[%rd1+228], %r18;
	st.local.u32 	[%rd1+232], %r17;
	st.local.u32 	[%rd1+236], %r16;
	st.local.u32 	[%rd1+240], %r15;
	st.local.u32 	[%rd1+244], %r14;
	st.local.u32 	[%rd1+248], %r13;
	st.local.u32 	[%rd1+252], %r12;
	st.local.u32 	[%rd1+256], %r11;
	st.local.f32 	[%rd1+260], %f2;
	setp.lt.s16 	%p2, %rs23, 81;
	@%p2 bra 	$L__BB0_17;
	mov.b32 	%r81, 0;
	mov.u64 	%rd31, %rd1;
$L__BB0_3:
	add.s16 	%rs12, %rs23, -97;
	and.b16  	%rs13, %rs12, 255;
	setp.gt.u16 	%p3, %rs13, 25;
	@%p3 bra 	$L__BB0_5;
	add.s16 	%rs14, %rs23, -32;
	st.local.u8 	[%rd31], %rs14;
$L__BB0_5:
	add.s32 	%r3, %r81, 1;
	cvt.u64.u32 	%rd17, %r81;
	add.s64 	%rd18, %rd1, %rd17;
	add.s64 	%rd31, %rd18, 1;
	ld.local.u8 	%rs23, [%rd18+1];
	setp.ne.s16 	%p4, %rs23, 0;
	mov.u32 	%r81, %r3;
	@%p4 bra 	$L__BB0_3;
	ld.local.u8 	%rs24, [%rd1];
	setp.eq.s16 	%p5, %rs24, 0;
	mov.b32 	%r83, 0;
	@%p5 bra 	$L__BB0_9;
	mov.b32 	%r82, 0;
$L__BB0_8:
	add.s32 	%r83, %r82, 1;
	cvt.u64.u32 	%rd19, %r82;
	add.s64 	%rd20, %rd2, %rd19;
	st.local.u8 	[%rd20], %rs24;
	add.s64 	%rd21, %rd1, %rd19;
	ld.local.u8 	%rs24, [%rd21+1];
	setp.ne.s16 	%p6, %rs24, 0;
	mov.u32 	%r82, %r83;
	@%p6 bra 	$L__BB0_8;
$L__BB0_9:
	cvt.u64.u32 	%rd22, %r83;
	add.s64 	%rd5, %rd2, %rd22;
	mov.b16 	%rs16, 45;
	st.local.u8 	[%rd5], %rs16;
	ld.local.u8 	%rs17, [%rd1+256];
	add.s16 	%rs18, %rs17, 48;
	st.local.u8 	[%rd5+1], %rs18;
	ld.local.f32 	%f1, [%rd1+260];
	setp.ge.f32 	%p7, %f1, 0f41100000;
	mov.b16 	%rs25, 65;
	@%p7 bra 	$L__BB0_13;
	setp.ge.f32 	%p8, %f1, 0f41000000;
	mov.b16 	%rs25, 66;
	@%p8 bra 	$L__BB0_13;
	setp.ge.f32 	%p9, %f1, 0f40E00000;
	mov.b16 	%rs25, 67;
	@%p9 bra 	$L__BB0_13;
	setp.ge.f32 	%p10, %f1, 0f40C00000;
	selp.b16 	%rs25, 68, 70, %p10;
$L__BB0_13:
	st.local.u8 	[%rd5+2], %rs25;
	mov.b16 	%rs21, 0;
	st.local.u8 	[%rd5+3], %rs21;
	cvta.to.global.u64 	%rd23, %rd11;
	atom.global.add.u32 	%r80, [%rd23], 1;
	ld.local.u8 	%rs26, [%rd2];
	setp.eq.s16 	%p11, %rs26, 0;
	cvta.to.global.u64 	%rd24, %rd10;
	mul.wide.s32 	%rd25, %r80, 256;
	add.s64 	%rd6, %rd24, %rd25;
	@%p11 bra 	$L__BB0_16;
	mov.b64 	%rd32, 0;
$L__BB0_15:
	add.s64 	%rd27, %rd6, %rd32;
	st.global.u8 	[%rd27], %rs26;
	add.s64 	%rd8, %rd32, 1;
	add.s64 	%rd28, %rd2, %rd32;
	ld.local.u8 	%rs26, [%rd28+1];
	setp.ne.s16 	%p12, %rs26, 0;
	mov.u64 	%rd32, %rd8;
	@%p12 bra 	$L__BB0_15;
$L__BB0_16:
	add.s64 	%rd30, %rd6, %rd22;
	mov.b16 	%rs22, 0;
	st.global.u8 	[%rd30+3], %rs22;
$L__BB0_17:
	ret;

}


// ===== COMPILED SASS (sm_100) =====

	.target	sm_100

	.elftype	@"ET_EXEC"


//--------------------- .note.nv.tkinfo           --------------------------
	.section	.note.nv.tkinfo,"",@"SHT_NOTE"
	.sectionflags	@"SHF_NOTE_NV_TKINFO"
	.tkinfo
        /*0018*/ 	.word	0x00000002
        /*0030*/ 	.string	""
        /*0030*/ 	.string	"ptxas"
        /*0030*/ 	.string	"Cuda compilation tools, release 13.0, V13.0.88"
        /*0030*/ 	.string	"Build cuda_13.0.r13.0/compiler.36424714_0"
        /*0030*/ 	.string	"-arch sm_100 -m 64 "



//--------------------- .note.nv.cuinfo           --------------------------
	.section	.note.nv.cuinfo,"",@"SHT_NOTE"
	.sectionflags	@"SHF_NOTE_NV_CUINFO"
        /*0018*/ 	.short	0x0002
        /*001a*/ 	.short	0x0064
        /*001c*/ 	.short	0x0082
	.zero		2


//--------------------- .nv.info                  --------------------------
	.section	.nv.info,"",@"SHT_CUDA_INFO"
	.align	4


	//----- nvinfo : EIATTR_REGCOUNT
	.align		4
        /*0000*/ 	.byte	0x04, 0x2f
        /*0002*/ 	.short	(.L_1 - .L_0)
	.align		4
.L_0:
        /*0004*/ 	.word	index@(_Z15processStudentsP7StudentP6ResultiPi)
        /*0008*/ 	.word	0x0000001e


	//----- nvinfo : EIATTR_FRAME_SIZE
	.align		4
.L_1:
        /*000c*/ 	.byte	0x04, 0x11
        /*000e*/ 	.short	(.L_3 - .L_2)
	.align		4
.L_2:
        /*0010*/ 	.word	index@(_Z15processStudentsP7StudentP6ResultiPi)
        /*0014*/ 	.word	0x00000210


	//----- nvinfo : EIATTR_MIN_STACK_SIZE
	.align		4
.L_3:
        /*0018*/ 	.byte	0x04, 0x12
        /*001a*/ 	.short	(.L_5 - .L_4)
	.align		4
.L_4:
        /*001c*/ 	.word	index@(_Z15processStudentsP7StudentP6ResultiPi)
        /*0020*/ 	.word	0x00000210
.L_5:


//--------------------- .nv.compat                --------------------------
	.section	.nv.compat,"",@"SHT_CUDA_COMPAT_INFO"
	.align	4
        /*0000*/ 	.byte	0x02, 0x09, 0x00, 0x00, 0x02, 0x02, 0x01, 0x00, 0x02, 0x05, 0x05, 0x00, 0x03, 0x07, 0x01, 0x01
        /*0010*/ 	.byte	0x02, 0x03, 0x00, 0x00, 0x02, 0x06, 0x01, 0x00, 0x04, 0x0b, 0x08, 0x00, 0x01, 0x00, 0x00, 0x00
        /*0020*/ 	.byte	0x00, 0x00, 0x00, 0x00


//--------------------- .nv.info._Z15processStudentsP7StudentP6ResultiPi --------------------------
	.section	.nv.info._Z15processStudentsP7StudentP6ResultiPi,"",@"SHT_CUDA_INFO"
	.sectionflags	@""
	.align	4


	//----- nvinfo : EIATTR_CUDA_API_VERSION
	.align		4
        /*0000*/ 	.byte	0x04, 0x37
        /*0002*/ 	.short	(.L_7 - .L_6)
.L_6:
        /*0004*/ 	.word	0x00000082


	//----- nvinfo : EIATTR_KPARAM_INFO
	.align		4
.L_7:
        /*0008*/ 	.byte	0x04, 0x17
        /*000a*/ 	.short	(.L_9 - .L_8)
.L_8:
        /*000c*/ 	.word	0x00000000
        /*0010*/ 	.short	0x0003
        /*0012*/ 	.short	0x0018
        /*0014*/ 	.byte	0x00, 0xf5, 0x21, 0x00


	//----- nvinfo : EIATTR_KPARAM_INFO
	.align		4
.L_9:
        /*0018*/ 	.byte	0x04, 0x17
        /*001a*/ 	.short	(.L_11 - .L_10)
.L_10:
        /*001c*/ 	.word	0x00000000
        /*0020*/ 	.short	0x0002
        /*0022*/ 	.short	0x0010
        /*0024*/ 	.byte	0x00, 0xf0, 0x11, 0x00


	//----- nvinfo : EIATTR_KPARAM_INFO
	.align		4
.L_11:
        /*0028*/ 	.byte	0x04, 0x17
        /*002a*/ 	.short	(.L_13 - .L_12)
.L_12:
        /*002c*/ 	.word	0x00000000
        /*0030*/ 	.short	0x0001
        /*0032*/ 	.short	0x0008
        /*0034*/ 	.byte	0x00, 0xf5, 0x21, 0x00


	//----- nvinfo : EIATTR_KPARAM_INFO
	.align		4
.L_13:
        /*0038*/ 	.byte	0x04, 0x17
        /*003a*/ 	.short	(.L_15 - .L_14)
.L_14:
        /*003c*/ 	.word	0x00000000
        /*0040*/ 	.short	0x0000
        /*0042*/ 	.short	0x0000
        /*0044*/ 	.byte	0x00, 0xf5, 0x21, 0x00


	//----- nvinfo : EIATTR_SPARSE_MMA_MASK
	.align		4
.L_15:
        /*0048*/ 	.byte	0x03, 0x50
        /*004a*/ 	.short	0x0000


	//----- nvinfo : EIATTR_MAXREG_COUNT
	.align		4
        /*004c*/ 	.byte	0x03, 0x1b
        /*004e*/ 	.short	0x00ff


	//----- nvinfo : EIATTR_MERCURY_ISA_VERSION
	.align		4
        /*0050*/ 	.byte	0x03, 0x5f
        /*0052*/ 	.short	0x0101


	//----- nvinfo : EIATTR_INT_WARP_WIDE_INSTR_OFFSETS
	.align		4
        /*0054*/ 	.byte	0x04, 0x31
        /*0056*/ 	.short	(.L_17 - .L_16)


	//   ....[0]....
.L_16:
        /*0058*/ 	.word	0x00000970


	//   ....[1]....
        /*005c*/ 	.word	0x00000a40


	//----- nvinfo : EIATTR_VRC_CTA_INIT_COUNT
	.align		4
.L_17:
        /*0060*/ 	.byte	0x02, 0x4a
	.zero		1
	.zero		1


	//----- nvinfo : EIATTR_EXIT_INSTR_OFFSETS
	.align		4
        /*0064*/ 	.byte	0x04, 0x1c
        /*0066*/ 	.short	(.L_19 - .L_18)


	//   ....[0]....
.L_18:
        /*0068*/ 	.word	0x00000080


	//   ....[1]....
        /*006c*/ 	.word	0x00000610


	//   ....[2]....
        /*0070*/ 	.word	0x00000ba0


	//----- nvinfo : EIATTR_CRS_STACK_SIZE
	.align		4
.L_19:
        /*0074*/ 	.byte	0x04, 0x1e
        /*0076*/ 	.short	(.L_21 - .L_20)
.L_20:
        /*0078*/ 	.word	0x00000000


	//----- nvinfo : EIATTR_CBANK_PARAM_SIZE
	.align		4
.L_21:
        /*007c*/ 	.byte	0x03, 0x19
        /*007e*/ 	.short	0x0020


	//----- nvinfo : EIATTR_PARAM_CBANK
	.align		4
        /*0080*/ 	.byte	0x04, 0x0a
        /*0082*/ 	.short	(.L_23 - .L_22)
	.align		4
.L_22:
        /*0084*/ 	.word	index@(.nv.constant0._Z15processStudentsP7StudentP6ResultiPi)
        /*0088*/ 	.short	0x0380
        /*008a*/ 	.short	0x0020


	//----- nvinfo : EIATTR_SW_WAR
	.align		4
.L_23:
        /*008c*/ 	.byte	0x04, 0x36
        /*008e*/ 	.short	(.L_25 - .L_24)
.L_24:
        /*0090*/ 	.word	0x00000008
.L_25:


//--------------------- .nv.callgraph             --------------------------
	.section	.nv.callgraph,"",@"SHT_CUDA_CALLGRAPH"
	.align	4
	.sectionentsize	8
	.align		4
        /*0000*/ 	.word	0x00000000
	.align		4
        /*0004*/ 	.word	0xffffffff
	.align		4
        /*0008*/ 	.word	0x00000000
	.align		4
        /*000c*/ 	.word	0xfffffffe
	.align		4
        /*0010*/ 	.word	0x00000000
	.align		4
        /*0014*/ 	.word	0xfffffffd
	.align		4
        /*0018*/ 	.word	0x00000000
	.align		4
        /*001c*/ 	.word	0xfffffffc


//--------------------- .text._Z15processStudentsP7StudentP6ResultiPi --------------------------
	.section	.text._Z15processStudentsP7StudentP6ResultiPi,"ax",@progbits
	.align	128
        .global         _Z15processStudentsP7StudentP6ResultiPi
        .type           _Z15processStudentsP7StudentP6ResultiPi,@function
        .size           _Z15processStudentsP7StudentP6ResultiPi,(.L_x_11 - _Z15processStudentsP7StudentP6ResultiPi)
        .other          _Z15processStudentsP7StudentP6ResultiPi,@"STO_CUDA_ENTRY STV_DEFAULT"
_Z15processStudentsP7StudentP6ResultiPi:
.text._Z15processStudentsP7StudentP6ResultiPi:
[----:B------:R-:W0:Y:S01]  /*0000*/  LDC R1, c[0x0][0x37c] ;  /* 0x0000df00ff017b82 */ /* 0x000e220000000800 */
[----:B------:R-:W1:Y:S07]  /*0010*/  S2R R2, SR_TID.X ;  /* 0x0000000000027919 */ /* 0x000e6e0000002100 */
[----:B------:R-:W1:Y:S01]  /*0020*/  S2UR UR4, SR_CTAID.X ;  /* 0x00000000000479c3 */ /* 0x000e620000002500 */
[----:B------:R-:W2:Y:S01]  /*0030*/  LDCU UR5, c[0x0][0x390] ;  /* 0x00007200ff0577ac */ /* 0x000ea20008000800 */
[----:B0-----:R-:W-:-:S06]  /*0040*/  VIADD R1, R1, 0xfffffdf0 ;  /* 0xfffffdf001017836 */ /* 0x001fcc0000000000 */
[----:B------:R-:W1:Y:S02]  /*0050*/  LDC R0, c[0x0][0x360] ;  /* 0x0000d800ff007b82 */ /* 0x000e640000000800 */
[----:B-1----:R-:W-:-:S05]  /*0060*/  IMAD R0, R0, UR4, R2 ;  /* 0x0000000400007c24 */ /* 0x002fca000f8e0202 */
[----:B--2---:R-:W-:-:S13]  /*0070*/  ISETP.GE.AND P0, PT, R0, UR5, PT ;  /* 0x0000000500007c0c */ /* 0x004fda000bf06270 */
[----:B------:R-:W-:Y:S05]  /*0080*/  @P0 EXIT ;  /* 0x000000000000094d */ /* 0x000fea0003800000 */
[----:B------:R-:W0:Y:S01]  /*0090*/  LDC.64 R2, c[0x0][0x380] ;  /* 0x0000e000ff027b82 */ /* 0x000e220000000a00 */
[----:B------:R-:W1:Y:S01]  /*00a0*/  LDCU.64 UR4, c[0x0][0x358] ;  /* 0x00006b00ff0477ac */ /* 0x000e620008000a00 */
[----:B0-----:R-:W-:-:S05]  /*00b0*/  IMAD.WIDE R2, R0, 0x108, R2 ;  /* 0x0000010800027825 */ /* 0x001fca00078e0202 */
[----:B-1----:R-:W2:Y:S04]  /*00c0*/  LDG.E R7, desc[UR4][R2.64+0xfc] ;  /* 0x0000fc0402077981 */ /* 0x002ea8000c1e1900 */
[----:B------:R-:W2:Y:S04]  /*00d0*/  LDG.E R6, desc[UR4][R2.64+0xf8] ;  /* 0x0000f80402067981 */ /* 0x000ea8000c1e1900 */
[----:B------:R-:W2:Y:S04]  /*00e0*/  LDG.E R5, desc[UR4][R2.64+0xf4] ;  /* 0x0000f40402057981 */ /* 0x000ea8000c1e1900 */
[----:B------:R-:W2:Y:S04]  /*00f0*/  LDG.E R4, desc[UR4][R2.64+0xf0] ;  /* 0x0000f00402047981 */ /* 0x000ea8000c1e1900 */
[----:B------:R-:W3:Y:S04]  /*0100*/  LDG.E R11, desc[UR4][R2.64+0xec] ;  /* 0x0000ec04020b7981 */ /* 0x000ee8000c1e1900 */
[----:B------:R-:W3:Y:S04]  /*0110*/  LDG.E R10, desc[UR4][R2.64+0xe8] ;  /* 0x0000e804020a7981 */ /* 0x000ee8000c1e1900 */
[----:B------:R-:W3:Y:S04]  /*0120*/  LDG.E R9, desc[UR4][R2.64+0xe4] ;  /* 0x0000e40402097981 */ /* 0x000ee8000c1e1900 */
[----:B------:R-:W3:Y:S04]  /*0130*/  LDG.E R8, desc[UR4][R2.64+0xe0] ;  /* 0x0000e00402087981 */ /* 0x000ee8000c1e1900 */
[----:B------:R-:W4:Y:S04]  /*0140*/  LDG.E R15, desc[UR4][R2.64+0xdc] ;  /* 0x0000dc04020f7981 */ /* 0x000f28000c1e1900 */
[----:B------:R-:W4:Y:S04]  /*0150*/  LDG.E R14, desc[UR4][R2.64+0xd8] ;  /* 0x0000d804020e7981 */ /* 0x000f28000c1e1900 */
[----:B------:R-:W4:Y:S04]  /*0160*/  LDG.E R13, desc[UR4][R2.64+0xd4] ;  /* 0x0000d404020d7981 */ /* 0x000f28000c1e1900 */
[----:B------:R-:W4:Y:S04]  /*0170*/  LDG.E R12, desc[UR4][R2.64+0xd0] ;  /* 0x0000d004020c7981 */ /* 0x000f28000c1e1900 */
[----:B------:R-:W5:Y:S04]  /*0180*/  LDG.E R19, desc[UR4][R2.64+0xcc] ;  /* 0x0000cc0402137981 */ /* 0x000f68000c1e1900 */
        /* <DEDUP_REMOVED lines=11> */
[----:B--2---:R0:W-:Y:S04]  /*0240*/  STL.128 [R1+0xf0], R4 ;  /* 0x0000f00401007387 */ /* 0x0041e80000100c00 */
[----:B0-----:R-:W2:Y:S04]  /*0250*/  LDG.E R7, desc[UR4][R2.64+0xac] ;  /* 0x0000ac0402077981 */ /* 0x001ea8000c1e1900 */
[----:B------:R-:W2:Y:S04]  /*0260*/  LDG.E R6, desc[UR4][R2.64+0xa8] ;  /* 0x0000a80402067981 */ /* 0x000ea8000c1e1900 */
[----:B------:R-:W2:Y:S04]  /*0270*/  LDG.E R5, desc[UR4][R2.64+0xa4] ;  /* 0x0000a40402057981 */ /* 0x000ea8000c1e1900 */
[----:B------:R-:W2:Y:S04]  /*0280*/  LDG.E R4, desc[UR4][R2.64+0xa0] ;  /* 0x0000a00402047981 */ /* 0x000ea8000c1e1900 */
[----:B---3--:R0:W-:Y:S04]  /*0290*/  STL.128 [R1+0xe0], R8 ;  /* 0x0000e00801007387 */ /* 0x0081e80000100c00 */
[----:B----4-:R1:W-:Y:S04]  /*02a0*/  STL.128 [R1+0xd0], R12 ;  /* 0x0000d00c01007387 */ /* 0x0103e80000100c00 */
[----:B-----5:R3:W-:Y:S04]  /*02b0*/  STL.128 [R1+0xc0], R16 ;  /* 0x0000c01001007387 */ /* 0x0207e80000100c00 */
[----:B0-----:R-:W4:Y:S04]  /*02c0*/  LDG.E R11, desc[UR4][R2.64+0x9c] ;  /* 0x00009c04020b7981 */ /* 0x001f28000c1e1900 */
[----:B------:R-:W4:Y:S04]  /*02d0*/  LDG.E R10, desc[UR4][R2.64+0x98] ;  /* 0x00009804020a7981 */ /* 0x000f28000c1e1900 */
[----:B------:R-:W4:Y:S04]  /*02e0*/  LDG.E R9, desc[UR4][R2.64+0x94] ;  /* 0x0000940402097981 */ /* 0x000f28000c1e1900 */
[----:B------:R0:W-:Y:S04]  /*02f0*/  STL.128 [R1+0xb0], R20 ;  /* 0x0000b01401007387 */ /* 0x0001e80000100c00 */
[----:B------:R-:W4:Y:S04]  /*0300*/  LDG.E R8, desc[UR4][R2.64+0x90] ;  /* 0x0000900402087981 */ /* 0x000f28000c1e1900 */
[----:B-1----:R-:W5:Y:S04]  /*0310*/  LDG.E R15, desc[UR4][R2.64+0x8c] ;  /* 0x00008c04020f7981 */ /* 0x002f68000c1e1900 */
[----:B------:R-:W5:Y:S04]  /*0320*/  LDG.E R14, desc[UR4][R2.64+0x88] ;  /* 0x00008804020e7981 */ /* 0x000f68000c1e1900 */
[----:B------:R-:W5:Y:S04]  /*0330*/  LDG.E R13, desc[UR4][R2.64+0x84] ;  /* 0x00008404020d7981 */ /* 0x000f68000c1e1900 */
[----:B------:R-:W5:Y:S04]  /*0340*/  LDG.E R12, desc[UR4][R2.64+0x80] ;  /* 0x00008004020c7981 */ /* 0x000f68000c1e1900 */
[----:B---3--:R-:W3:Y:S04]  /*0350*/  LDG.E R19, desc[UR4][R2.64+0x7c] ;  /* 0x00007c0402137981 */ /* 0x008ee8000c1e1900 */
[----:B------:R-:W3:Y:S04]  /*0360*/  LDG.E R18, desc[UR4][R2.64+0x78] ;  /* 0x0000780402127981 */ /* 0x000ee8000c1e1900 */
[----:B------:R-:W3:Y:S04]  /*0370*/  LDG.E R17, desc[UR4][R2.64+0x74] ;  /* 0x0000740402117981 */ /* 0x000ee8000c1e1900 */
[----:B------:R-:W3:Y:S04]  /*0380*/  LDG.E R16, desc[UR4][R2.64+0x70] ;  /* 0x0000700402107981 */ /* 0x000ee8000c1e1900 */
[----:B0-----:R-:W3:Y:S04]  /*0390*/  LDG.E R23, desc[UR4][R2.64+0x6c] ;  /* 0x00006c0402177981 */ /* 0x001ee8000c1e1900 */
[----:B------:R-:W3:Y:S04]  /*03a0*/  LDG.E R22, desc[UR4][R2.64+0x68] ;  /* 0x0000680402167981 */ /* 0x000ee8000c1e1900 */
[----:B------:R-:W3:Y:S04]  /*03b0*/  LDG.E R21, desc[UR4][R2.64+0x64] ;  /* 0x0000640402157981 */ /* 0x000ee8000c1e1900 */
[----:B------:R-:W3:Y:S04]  /*03c0*/  LDG.E R20, desc[UR4][R2.64+0x60] ;  /* 0x0000600402147981 */ /* 0x000ee8000c1e1900 */
[----:B------:R0:W-:Y:S04]  /*03d0*/  STL.128 [R1+0x50], R24 ;  /* 0x0000501801007387 */ /* 0x0001e80000100c00 */
[----:B0-----:R-:W3:Y:S04]  /*03e0*/  LDG.E R25, desc[UR4][R2.64+0x104] ;  /* 0x0001040402197981 */ /* 0x001ee8000c1e1900 */
[----:B------:R-:W3:Y:S04]  /*03f0*/  LDG.E R24, desc[UR4][R2.64+0x100] ;  /* 0x0001000402187981 */ /* 0x000ee8000c1e1900 */
[----:B--2---:R0:W-:Y:S04]  /*0400*/  STL.128 [R1+0xa0], R4 ;  /* 0x0000a00401007387 */ /* 0x0041e80000100c00 */
[----:B0-----:R-:W2:Y:S04]  /*0410*/  LDG.E R4, desc[UR4][R2.64] ;  /* 0x0000000402047981 */ /* 0x001ea8000c1e1900 */
[----:B------:R-:W2:Y:S04]  /*0420*/  LDG.E R7, desc[UR4][R2.64+0xc] ;  /* 0x00000c0402077981 */ /* 0x000ea8000c1e1900 */
[----:B------:R-:W2:Y:S04]  /*0430*/  LDG.E R6, desc[UR4][R2.64+0x8] ;  /* 0x0000080402067981 */ /* 0x000ea8000c1e1900 */
[----:B------:R-:W2:Y:S04]  /*0440*/  LDG.E R5, desc[UR4][R2.64+0x4] ;  /* 0x0000040402057981 */ /* 0x000ea8000c1e1900 */
[----:B----4-:R0:W-:Y:S04]  /*0450*/  STL.128 [R1+0x90], R8 ;  /* 0x0000900801007387 */ /* 0x0101e80000100c00 */
[----:B-----5:R1:W-:Y:S04]  /*0460*/  STL.128 [R1+0x80], R12 ;  /* 0x0000800c01007387 */ /* 0x0203e80000100c00 */
[----:B0-----:R-:W4:Y:S04]  /*0470*/  LDG.E R11, desc[UR4][R2.64+0x1c] ;  /* 0x00001c04020b7981 */ /* 0x001f28000c1e1900 */
[----:B------:R-:W4:Y:S04]  /*0480*/  LDG.E R10, desc[UR4][R2.64+0x18] ;  /* 0x00001804020a7981 */ /* 0x000f28000c1e1900 */
[----:B------:R-:W4:Y:S04]  /*0490*/  LDG.E R9, desc[UR4][R2.64+0x14] ;  /* 0x0000140402097981 */ /* 0x000f28000c1e1900 */
[----:B---3--:R0:W-:Y:S04]  /*04a0*/  STL.128 [R1+0x70], R16 ;  /* 0x0000701001007387 */ /* 0x0081e80000100c00 */
[----:B-1----:R-:W3:Y:S04]  /*04b0*/  LDG.E R15, desc[UR4][R2.64+0x2c] ;  /* 0x00002c04020f7981 */ /* 0x002ee8000c1e1900 */
[----:B------:R-:W3:Y:S04]  /*04c0*/  LDG.E R14, desc[UR4][R2.64+0x28] ;  /* 0x00002804020e7981 */ /* 0x000ee8000c1e1900 */
[----:B------:R-:W3:Y:S04]  /*04d0*/  LDG.E R13, desc[UR4][R2.64+0x24] ;  /* 0x00002404020d7981 */ /* 0x000ee8000c1e1900 */
[----:B------:R1:W-:Y:S04]  /*04e0*/  STL.128 [R1+0x60], R20 ;  /* 0x0000601401007387 */ /* 0x0003e80000100c00 */
[----:B0-----:R-:W5:Y:S04]  /*04f0*/  LDG.E R19, desc[UR4][R2.64+0x3c] ;  /* 0x00003c0402137981 */ /* 0x001f68000c1e1900 */
[----:B------:R-:W5:Y:S04]  /*0500*/  LDG.E R18, desc[UR4][R2.64+0x38] ;  /* 0x0000380402127981 */ /* 0x000f68000c1e1900 */
[----:B------:R-:W5:Y:S04]  /*0510*/  LDG.E R17, desc[UR4][R2.64+0x34] ;  /* 0x0000340402117981 */ /* 0x000f68000c1e1900 */
[----:B-1----:R-:W4:Y:S04]  /*0520*/  LDG.E R23, desc[UR4][R2.64+0x4c] ;  /* 0x00004c0402177981 */ /* 0x002f28000c1e1900 */
[----:B------:R-:W4:Y:S04]  /*0530*/  LDG.E R22, desc[UR4][R2.64+0x48] ;  /* 0x0000480402167981 */ /* 0x000f28000c1e1900 */
[----:B------:R-:W4:Y:S04]  /*0540*/  LDG.E R21, desc[UR4][R2.64+0x44] ;  /* 0x0000440402157981 */ /* 0x000f28000c1e1900 */
[----:B------:R-:W4:Y:S04]  /*0550*/  LDG.E R20, desc[UR4][R2.64+0x40] ;  /* 0x0000400402147981 */ /* 0x000f28000c1e1900 */
[----:B------:R-:W5:Y:S04]  /*0560*/  LDG.E R16, desc[UR4][R2.64+0x30] ;  /* 0x0000300402107981 */ /* 0x000f68000c1e1900 */
[----:B------:R-:W3:Y:S04]  /*0570*/  LDG.E R12, desc[UR4][R2.64+0x20] ;  /* 0x00002004020c7981 */ /* 0x000ee8000c1e1900 */
[----:B------:R-:W3:Y:S04]  /*0580*/  LDG.E R8, desc[UR4][R2.64+0x10] ;  /* 0x0000100402087981 */ /* 0x000ee8000c1e1900 */
[----:B------:R0:W-:Y:S01]  /*0590*/  STL.64 [R1+0x100], R24 ;  /* 0x0001001801007387 */ /* 0x0001e20000100a00 */
[----:B--2---:R-:W-:-:S04]  /*05a0*/  SGXT R0, R4, 0x8 ;  /* 0x000000080400781a */ /* 0x004fc80000000200 */
[----:B------:R-:W-:Y:S01]  /*05b0*/  ISETP.GE.AND P0, PT, R0, 0x51, PT ;  /* 0x000000510000780c */ /* 0x000fe20003f06270 */
[----:B------:R0:W-:Y:S04]  /*05c0*/  STL.128 [R1], R4 ;  /* 0x0000000401007387 */ /* 0x0001e80000100c00 */
[----:B----4-:R0:W-:Y:S04]  /*05d0*/  STL.128 [R1+0x40], R20 ;  /* 0x0000401401007387 */ /* 0x0101e80000100c00 */
[----:B-----5:R0:W-:Y:S04]  /*05e0*/  STL.128 [R1+0x30], R16 ;  /* 0x0000301001007387 */ /* 0x0201e80000100c00 */
[----:B---3--:R0:W-:Y:S04]  /*05f0*/  STL.128 [R1+0x20], R12 ;  /* 0x0000200c01007387 */ /* 0x0081e80000100c00 */
[----:B------:R0:W-:Y:S01]  /*0600*/  STL.128 [R1+0x10], R8 ;  /* 0x0000100801007387 */ /* 0x0001e20000100c00 */
[----:B------:R-:W-:Y:S05]  /*0610*/  @!P0 EXIT ;  /* 0x000000000000894d */ /* 0x000fea0003800000 */
[----:B------:R-:W-:Y:S01]  /*0620*/  BSSY.RECONVERGENT B0, `(.L_x_0) ;  /* 0x000000f000007945 */ /* 0x000fe20003800200 */
[----:B------:R-:W-:Y:S01]  /*0630*/  PRMT R3, R0, 0x7610, R3 ;  /* 0x0000761000037816 */ /* 0x000fe20000000003 */
[----:B------:R-:W-:Y:S02]  /*0640*/  IMAD.MOV.U32 R0, RZ, RZ, RZ ;  /* 0x000000ffff007224 */ /* 0x000fe400078e00ff */
[----:B------:R-:W-:-:S07]  /*0650*/  IMAD.MOV.U32 R2, RZ, RZ, R1 ;  /* 0x000000ffff027224 */ /* 0x000fce00078e0001 */
.L_x_1:
[----:B0-----:R-:W-:-:S05]  /*0660*/  VIADD R4, R3, 0xffffff9f ;  /* 0xffffff9f03047836 */ /* 0x001fca0000000000 */
[----:B------:R-:W-:-:S04]  /*0670*/  LOP3.LUT R4, R4, 0xff, RZ, 0xc0, !PT ;  /* 0x000000ff04047812 */ /* 0x000fc800078ec0ff */
[----:B------:R-:W-:Y:S01]  /*0680*/  ISETP.GT.U32.AND P0, PT, R4, 0x19, PT ;  /* 0x000000190400780c */ /* 0x000fe20003f04070 */
[----:B------:R-:W-:-:S12]  /*0690*/  IMAD.IADD R4, R1, 0x1, R0 ;  /* 0x0000000101047824 */ /* 0x000fd800078e0200 */
[----:B------:R-:W-:-:S05]  /*06a0*/  @!P0 VIADD R3, R3, 0xffffffe0 ;  /* 0xffffffe003038836 */ /* 0x000fca0000000000 */
[----:B------:R0:W-:Y:S04]  /*06b0*/  @!P0 STL.U8 [R2], R3 ;  /* 0x0000000302008387 */ /* 0x0001e80000100000 */
[----:B0-----:R-:W2:Y:S01]  /*06c0*/  LDL.U8 R3, [R4+0x1] ;  /* 0x0000010004037983 */ /* 0x001ea20000100000 */
[----:B------:R-:W-:Y:S01]  /*06d0*/  IADD3 R0, PT, PT, R0, 0x1, RZ ;  /* 0x0000000100007810 */ /* 0x000fe20007ffe0ff */
[----:B------:R-:W-:Y:S01]  /*06e0*/  VIADD R2, R4, 0x1 ;  /* 0x0000000104027836 */ /* 0x000fe20000000000 */
[----:B--2---:R-:W-:-:S13]  /*06f0*/  ISETP.NE.AND P0, PT, R3, RZ, PT ;  /* 0x000000ff0300720c */ /* 0x004fda0003f05270 */
[----:B------:R-:W-:Y:S05]  /*0700*/  @P0 BRA `(.L_x_1) ;  /* 0xfffffffc00d40947 */ /* 0x000fea000383ffff */
[----:B------:R-:W-:Y:S05]  /*0710*/  BSYNC.RECONVERGENT B0 ;  /* 0x0000000000007941 */ /* 0x000fea0003800200 */
.L_x_0:
[----:B------:R-:W2:Y:S01]  /*0720*/  LDL.U8 R2, [R1] ;  /* 0x0000000001027983 */ /* 0x000ea20000100000 */
[----:B------:R-:W-:Y:S01]  /*0730*/  BSSY.RECONVERGENT B0, `(.L_x_2) ;  /* 0x000000d000007945 */ /* 0x000fe20003800200 */
[----:B------:R-:W-:Y:S01]  /*0740*/  IMAD.MOV.U32 R0, RZ, RZ, RZ ;  /* 0x000000ffff007224 */ /* 0x000fe200078e00ff */
[----:B--2---:R-:W-:-:S13]  /*0750*/  ISETP.NE.AND P0, PT, R2, RZ, PT ;  /* 0x000000ff0200720c */ /* 0x004fda0003f05270 */
[----:B------:R-:W-:Y:S05]  /*0760*/  @!P0 BRA `(.L_x_3) ;  /* 0x0000000000248947 */ /* 0x000fea0003800000 */
[----:B------:R-:W-:Y:S01]  /*0770*/  BSSY.RECONVERGENT B1, `(.L_x_3) ;  /* 0x0000008000017945 */ /* 0x000fe20003800200 */
[----:B------:R-:W-:-:S07]  /*0780*/  IMAD.MOV.U32 R0, RZ, RZ, RZ ;  /* 0x000000ffff007224 */ /* 0x000fce00078e00ff */
.L_x_4:
[----:B------:R-:W-:-:S05]  /*0790*/  IMAD.IADD R3, R1, 0x1, R0 ;  /* 0x0000000101037824 */ /* 0x000fca00078e0200 */
[----:B------:R0:W-:Y:S04]  /*07a0*/  STL.U8 [R3+0x110], R2 ;  /* 0x0001100203007387 */ /* 0x0001e80000100000 */
[----:B0-----:R-:W2:Y:S01]  /*07b0*/  LDL.U8 R2, [R3+0x1] ;  /* 0x0000010003027983 */ /* 0x001ea20000100000 */
[----:B------:R-:W-:Y:S01]  /*07c0*/  VIADD R0, R0, 0x1 ;  /* 0x0000000100007836 */ /* 0x000fe20000000000 */
[----:B--2---:R-:W-:-:S13]  /*07d0*/  ISETP.NE.AND P0, PT, R2, RZ, PT ;  /* 0x000000ff0200720c */ /* 0x004fda0003f05270 */
[----:B------:R-:W-:Y:S05]  /*07e0*/  @P0 BRA `(.L_x_4) ;  /* 0xfffffffc00e80947 */ /* 0x000fea000383ffff */
[----:B------:R-:W-:Y:S05]  /*07f0*/  BSYNC.RECONVERGENT B1 ;  /* 0x0000000000017941 */ /* 0x000fea0003800200 */
.L_x_3:
[----:B------:R-:W-:Y:S05]  /*0800*/  BSYNC.RECONVERGENT B0 ;  /* 0x0000000000007941 */ /* 0x000fea0003800200 */
.L_x_2:
[----:B------:R-:W-:Y:S02]  /*0810*/  HFMA2 R2, -RZ, RZ, 0, 2.682209014892578125e-06 ;  /* 0x0000002dff027431 */ /* 0x000fe400000001ff */
[----:B------:R-:W-:-:S05]  /*0820*/  IMAD.IADD R8, R1, 0x1, R0 ;  /* 0x0000000101087824 */ /* 0x000fca00078e0200 */
[----:B------:R0:W-:Y:S04]  /*0830*/  STL.U8 [R8+0x110], R2 ;  /* 0x0001100208007387 */ /* 0x0001e80000100000 */
[----:B0-----:R-:W2:Y:S02]  /*0840*/  LDL.U8 R2, [R1+0x100] ;  /* 0x0001000001027983 */ /* 0x001ea40000100000 */
[----:B--2---:R-:W-:-:S05]  /*0850*/  VIADD R2, R2, 0x30 ;  /* 0x0000003002027836 */ /* 0x004fca0000000000 */
[----:B------:R0:W-:Y:S04]  /*0860*/  STL.U8 [R8+0x111], R2 ;  /* 0x0001110208007387 */ /* 0x0001e80000100000 */
[----:B0-----:R-:W2:Y:S01]  /*0870*/  LDL R2, [R1+0x104] ;  /* 0x0001040001027983 */ /* 0x001ea20000100800 */
[----:B------:R-:W-:Y:S01]  /*0880*/  BSSY.RECONVERGENT B0, `(.L_x_5) ;  /* 0x000000e000007945 */ /* 0x000fe20003800200 */
[----:B------:R-:W-:Y:S01]  /*0890*/  IMAD.MOV.U32 R3, RZ, RZ, 0x41 ;  /* 0x00000041ff037424 */ /* 0x000fe200078e00ff */
[----:B------:R-:W0:Y:S01]  /*08a0*/  S2R R4, SR_LANEID ;  /* 0x0000000000047919 */ /* 0x000e220000000000 */
[----:B--2---:R-:W-:-:S13]  /*08b0*/  FSETP.GE.AND P0, PT, R2, 9, PT ;  /* 0x411000000200780b */ /* 0x004fda0003f06000 */
[----:B0-----:R-:W-:Y:S05]  /*08c0*/  @P0 BRA `(.L_x_6) ;  /* 0x0000000000240947 */ /* 0x001fea0003800000 */
[----:B------:R-:W-:Y:S01]  /*08d0*/  FSETP.GE.AND P0, PT, R2, 8, PT ;  /* 0x410000000200780b */ /* 0x000fe20003f06000 */
[----:B------:R-:W-:-:S12]  /*08e0*/  IMAD.MOV.U32 R3, RZ, RZ, 0x42 ;  /* 0x00000042ff037424 */ /* 0x000fd800078e00ff */
[----:B------:R-:W-:Y:S05]  /*08f0*/  @P0 BRA `(.L_x_6) ;  /* 0x0000000000180947 */ /* 0x000fea0003800000 */
[----:B------:R-:W-:Y:S02]  /*0900*/  FSETP.GE.AND P1, PT, R2, 7, PT ;  /* 0x40e000000200780b */ /* 0x000fe40003f26000 */
[----:B------:R-:W-:-:S11]  /*0910*/  MOV R3, 0x43 ;  /* 0x0000004300037802 */ /* 0x000fd60000000f00 */
[----:B------:R-:W-:Y:S01]  /*0920*/  @!P1 FSETP.GE.AND P0, PT, R2, 6, PT ;  /* 0x40c000000200980b */ /* 0x000fe20003f06000 */
[----:B------:R-:W-:-:S05]  /*0930*/  @!P1 IMAD.MOV.U32 R2, RZ, RZ, 0x44 ;  /* 0x00000044ff029424 */ /* 0x000fca00078e00ff */
[----:B------:R-:W-:-:S04]  /*0940*/  @!P1 SEL R2, R2, 0x46, P0 ;  /* 0x0000004602029807 */ /* 0x000fc80000000000 */
[----:B------:R-:W-:-:S07]  /*0950*/  @!P1 PRMT R3, R2, 0x7610, R3 ;  /* 0x0000761002039816 */ /* 0x000fce0000000003 */
.L_x_6:
[----:B------:R-:W-:Y:S05]  /*0960*/  BSYNC.RECONVERGENT B0 ;  /* 0x0000000000007941 */ /* 0x000fea0003800200 */
.L_x_5:
[----:B------:R-:W-:Y:S01]  /*0970*/  VOTEU.ANY UR6, UPT, PT ;  /* 0x0000000000067886 */ /* 0x000fe200038e0100 */
[----:B------:R-:W0:Y:S01]  /*0980*/  LDC.64 R6, c[0x0][0x398] ;  /* 0x0000e600ff067b82 */ /* 0x000e220000000a00 */
[----:B------:R-:W1:Y:S08]  /*0990*/  FLO.U32 R5, UR6 ;  /* 0x0000000600057d00 */ /* 0x000e7000080e0000 */
[----:B------:R-:W0:Y:S01]  /*09a0*/  POPC R2, UR6 ;  /* 0x0000000600027d09 */ /* 0x000e220008000000 */
[----:B-1----:R-:W-:-:S13]  /*09b0*/  ISETP.EQ.U32.AND P0, PT, R5, R4, PT ;  /* 0x000000040500720c */ /* 0x002fda0003f02070 */
[----:B0-----:R-:W2:Y:S04]  /*09c0*/  @P0 ATOMG.E.ADD.STRONG.GPU PT, R2, desc[UR4][R6.64], R2 ;  /* 0x80000002060209a8 */ /* 0x001ea800081ef104 */
[----:B------:R-:W-:Y:S04]  /*09d0*/  STL.U8 [R8+0x113], RZ ;  /* 0x000113ff08007387 */ /* 0x000fe80000100000 */
[----:B------:R0:W-:Y:S04]  /*09e0*/  STL.U8 [R8+0x112], R3 ;  /* 0x0001120308007387 */ /* 0x0001e80000100000 */
[----:B------:R-:W3:Y:S01]  /*09f0*/  LDL.U8 R6, [R1+0x110] ;  /* 0x0001100001067983 */ /* 0x000ee20000100000 */
[----:B------:R-:W-:Y:S01]  /*0a00*/  BSSY.RECONVERGENT B0, `(.L_x_7) ;  /* 0x0000018000007945 */ /* 0x000fe20003800200 */
[----:B0-----:R-:W0:Y:S02]  /*0a10*/  S2R R3, SR_LTMASK ;  /* 0x0000000000037919 */ /* 0x001e240000003900 */
[----:B0-----:R-:W-:-:S06]  /*0a20*/  LOP3.LUT R3, R3, UR6, RZ, 0xc0, !PT ;  /* 0x0000000603037c12 */ /* 0x001fcc000f8ec0ff */
[----:B------:R-:W0:Y:S01]  /*0a30*/  POPC R3, R3 ;  /* 0x0000000300037309 */ /* 0x000e220000000000 */
[----:B--2---:R1:W0:Y:S02]  /*0a40*/  SHFL.IDX PT, R2, R2, R5, 0x1f ;  /* 0x00001f0502027589 */ /* 0x00422400000e0000 */
[----:B-1----:R-:W1:Y:S01]  /*0a50*/  LDC.64 R4, c[0x0][0x388] ;  /* 0x0000e200ff047b82 */ /* 0x002e620000000a00 */
[----:B---3--:R-:W-:Y:S01]  /*0a60*/  ISETP.NE.AND P0, PT, R6, RZ, PT ;  /* 0x000000ff0600720c */ /* 0x008fe20003f05270 */
[----:B0-----:R-:W-:-:S04]  /*0a70*/  IMAD.IADD R2, R2, 0x1, R3 ;  /* 0x0000000102027824 */ /* 0x001fc800078e0203 */
[----:B-1----:R-:W-:-:S03]  /*0a80*/  IMAD.WIDE R2, R2, 0x100, R4 ;  /* 0x0000010002027825 */ /* 0x002fc600078e0204 */
[----:B------:R-:W-:-:S05]  /*0a90*/  IADD3 R4, P1, PT, R2, R0, RZ ;  /* 0x0000000002047210 */ /* 0x000fca0007f3e0ff */
[----:B------:R-:W-:Y:S01]  /*0aa0*/  IMAD.X R5, RZ, RZ, R3, P1 ;  /* 0x000000ffff057224 */ /* 0x000fe200008e0603 */
[----:B------:R-:W-:Y:S07]  /*0ab0*/  @!P0 BRA `(.L_x_8) ;  /* 0x0000000000308947 */ /* 0x000fee0003800000 */
[----:B------:R-:W-:Y:S01]  /*0ac0*/  HFMA2 R10, -RZ, RZ, 0, 0 ;  /* 0x00000000ff0a7431 */ /* 0x000fe200000001ff */
[----:B------:R-:W-:Y:S01]  /*0ad0*/  PRMT R8, R6, 0x7610, R8 ;  /* 0x0000761006087816 */ /* 0x000fe20000000008 */
[----:B------:R-:W-:-:S07]  /*0ae0*/  IMAD.MOV.U32 R0, RZ, RZ, RZ ;  /* 0x000000ffff007224 */ /* 0x000fce00078e00ff */
.L_x_9:
[----:B------:R-:W-:Y:S01]  /*0af0*/  IADD3 R6, P0, PT, R2, R0, RZ ;  /* 0x0000000002067210 */ /* 0x000fe20007f1e0ff */
[----:B------:R-:W-:-:S04]  /*0b00*/  IMAD.IADD R9, R1, 0x1, R0 ;  /* 0x0000000101097824 */ /* 0x000fc800078e0200 */
[----:B------:R-:W-:-:S05]  /*0b10*/  IMAD.X R7, R3, 0x1, R10, P0 ;  /* 0x0000000103077824 */ /* 0x000fca00000e060a */
[----:B------:R0:W-:Y:S04]  /*0b20*/  STG.E.U8 desc[UR4][R6.64], R8 ;  /* 0x0000000806007986 */ /* 0x0001e8000c101104 */
[----:B0-----:R-:W2:Y:S01]  /*0b30*/  LDL.U8 R8, [R9+0x111] ;  /* 0x0001110009087983 */ /* 0x001ea20000100000 */
[----:B------:R-:W-:-:S05]  /*0b40*/  IADD3 R0, P1, PT, R0, 0x1, RZ ;  /* 0x0000000100007810 */ /* 0x000fca0007f3e0ff */
[----:B------:R-:W-:Y:S01]  /*0b50*/  IMAD.X R10, RZ, RZ, R10, P1 ;  /* 0x000000ffff0a7224 */ /* 0x000fe200008e060a */
[----:B--2---:R-:W-:-:S13]  /*0b60*/  ISETP.NE.AND P0, PT, R8, RZ, PT ;  /* 0x000000ff0800720c */ /* 0x004fda0003f05270 */
[----:B------:R-:W-:Y:S05]  /*0b70*/  @P0 BRA `(.L_x_9) ;  /* 0xfffffffc00dc0947 */ /* 0x000fea000383ffff */
.L_x_8:
[----:B------:R-:W-:Y:S05]  /*0b80*/  BSYNC.RECONVERGENT B0 ;  /* 0x0000000000007941 */ /* 0x000fea0003800200 */
.L_x_7:
[----:B------:R-:W-:Y:S01]  /*0b90*/  STG.E.U8 desc[UR4][R4.64+0x3], RZ ;  /* 0x000003ff04007986 */ /* 0x000fe2000c101104 */
[----:B------:R-:W-:Y:S05]  /*0ba0*/  EXIT ;  /* 0x000000000000794d */ /* 0x000fea0003800000 */
.L_x_10:
[----:B------:R-:W-:-:S00]  /*0bb0*/  BRA `(.L_x_10) ;  /* 0xfffffffc00fc7947 */ /* 0x000fc0000383ffff */
[----:B------:R-:W-:-:S00]  /*0bc0*/  NOP ;  /* 0x0000000000007918 */ /* 0x000fc00000000000 */
        /* <DEDUP_REMOVED lines=11> */
.L_x_11:


//--------------------- .nv.shared.reserved.0     --------------------------
	.section	.nv.shared.reserved.0,"aw",@nobits
	.weak		__nv_reservedSMEM_offset_0_alias
	.size		__nv_reservedSMEM_offset_0_alias, 0, 64
	.other		__nv_reservedSMEM_offset_0_alias,@"STO_CUDA_RESERVED_SHARED STV_DEFAULT"
__nv_reservedSMEM_offset_0_alias:
	.zero		0
	.zero		64


//--------------------- .nv.constant0._Z15processStudentsP7StudentP6ResultiPi --------------------------
	.section	.nv.constant0._Z15processStudentsP7StudentP6ResultiPi,"a",@progbits
	.sectionflags	@""
	.align	4
.nv.constant0._Z15processStudentsP7StudentP6ResultiPi:
	.zero		928


//--------------------- SYMBOLS --------------------------

	.type		.nv.reservedSmem.offset0,@object
	.size		.nv.reservedSmem.offset0,0x4
